//
// Generated by NVIDIA NVVM Compiler
//
// Compiler Build ID: CL-36424714
// Cuda compilation tools, release 13.0, V13.0.88
// Based on NVVM 20.0.0
//

.version 9.0
.target sm_100
.address_size 64

	// .globl	_Z10GeluKernelIfEvPKT_PS0_i

.visible .entry _Z10GeluKernelIfEvPKT_PS0_i(
	.param .u64 .ptr .align 1 _Z10GeluKernelIfEvPKT_PS0_i_param_0,
	.param .u64 .ptr .align 1 _Z10GeluKernelIfEvPKT_PS0_i_param_1,
	.param .u32 _Z10GeluKernelIfEvPKT_PS0_i_param_2
)
{
	.reg .pred 	%p<17>;
	.reg .b32 	%r<31>;
	.reg .b32 	%f<121>;
	.reg .b64 	%rd<18>;

	ld.param.u64 	%rd3, [_Z10GeluKernelIfEvPKT_PS0_i_param_0];
	ld.param.u64 	%rd4, [_Z10GeluKernelIfEvPKT_PS0_i_param_1];
	ld.param.u32 	%r12, [_Z10GeluKernelIfEvPKT_PS0_i_param_2];
	cvta.to.global.u64 	%rd1, %rd4;
	cvta.to.global.u64 	%rd2, %rd3;
	mov.u32 	%r13, %ctaid.x;
	mov.u32 	%r14, %ntid.x;
	mov.u32 	%r15, %tid.x;
	mad.lo.s32 	%r29, %r13, %r14, %r15;
	mov.u32 	%r16, %nctaid.x;
	mul.lo.s32 	%r2, %r14, %r16;
	setp.ge.s32 	%p1, %r29, %r12;
	@%p1 bra 	$L__BB0_7;
	add.s32 	%r17, %r29, %r2;
	max.s32 	%r18, %r12, %r17;
	setp.lt.s32 	%p2, %r17, %r12;
	selp.u32 	%r19, 1, 0, %p2;
	add.s32 	%r20, %r17, %r19;
	sub.s32 	%r21, %r18, %r20;
	div.u32 	%r22, %r21, %r2;
	add.s32 	%r3, %r22, %r19;
	and.b32  	%r23, %r3, 3;
	setp.eq.s32 	%p3, %r23, 3;
	@%p3 bra 	$L__BB0_4;
	add.s32 	%r24, %r3, 1;
	and.b32  	%r25, %r24, 3;
	neg.s32 	%r27, %r25;
$L__BB0_3:
	.pragma "nounroll";
	mul.wide.s32 	%rd5, %r29, 4;
	add.s64 	%rd6, %rd1, %rd5;
	add.s64 	%rd7, %rd2, %rd5;
	ld.global.f32 	%f1, [%rd7];
	add.f32 	%f2, %f1, 0f3D372713;
	mul.f32 	%f3, %f2, 0f3F4C422A;
	mul.f32 	%f4, %f1, %f1;
	mul.f32 	%f5, %f1, %f4;
	mul.f32 	%f6, %f3, %f5;
	abs.f32 	%f7, %f6;
	mul.f32 	%f8, %f7, 0f4038AA3B;
	ex2.approx.ftz.f32 	%f9, %f8;
	add.f32 	%f10, %f9, 0f3F800000;
	rcp.approx.ftz.f32 	%f11, %f10;
	fma.rn.f32 	%f12, %f11, 0fC0000000, 0f3F800000;
	setp.ge.f32 	%p4, %f7, 0f41102CB4;
	selp.f32 	%f13, 0f3F800000, %f12, %p4;
	copysign.f32 	%f14, %f6, %f13;
	mul.f32 	%f15, %f6, %f6;
	fma.rn.f32 	%f16, %f15, 0f3C80F082, 0fBD563CAE;
	fma.rn.f32 	%f17, %f16, %f15, 0f3E085941;
	fma.rn.f32 	%f18, %f17, %f15, 0fBEAAA9ED;
	fma.rn.f32 	%f19, %f18, %f15, 0f00000000;
	fma.rn.f32 	%f20, %f19, %f6, %f6;
	setp.ge.f32 	%p5, %f7, 0f3F19999A;
	selp.f32 	%f21, %f14, %f20, %p5;
	add.f32 	%f22, %f21, 0f3F800000;
	mul.f32 	%f23, %f22, 0f3F000000;
	mul.f32 	%f24, %f1, %f23;
	st.global.f32 	[%rd6], %f24;
	add.s32 	%r29, %r29, %r2;
	add.s32 	%r27, %r27, 1;
	setp.ne.s32 	%p6, %r27, 0;
	@%p6 bra 	$L__BB0_3;
$L__BB0_4:
	setp.lt.u32 	%p7, %r3, 3;
	@%p7 bra 	$L__BB0_7;
	mul.wide.s32 	%rd11, %r2, 4;
	shl.b32 	%r26, %r2, 2;
$L__BB0_6:
	mul.wide.s32 	%rd8, %r29, 4;
	add.s64 	%rd9, %rd2, %rd8;
	ld.global.f32 	%f25, [%rd9];
	add.f32 	%f26, %f25, 0f3D372713;
	mul.f32 	%f27, %f26, 0f3F4C422A;
	mul.f32 	%f28, %f25, %f25;
	mul.f32 	%f29, %f25, %f28;
	mul.f32 	%f30, %f27, %f29;
	abs.f32 	%f31, %f30;
	mul.f32 	%f32, %f31, 0f4038AA3B;
	ex2.approx.ftz.f32 	%f33, %f32;
	add.f32 	%f34, %f33, 0f3F800000;
	rcp.approx.ftz.f32 	%f35, %f34;
	fma.rn.f32 	%f36, %f35, 0fC0000000, 0f3F800000;
	setp.ge.f32 	%p8, %f31, 0f41102CB4;
	selp.f32 	%f37, 0f3F800000, %f36, %p8;
	copysign.f32 	%f38, %f30, %f37;
	mul.f32 	%f39, %f30, %f30;
	fma.rn.f32 	%f40, %f39, 0f3C80F082, 0fBD563CAE;
	fma.rn.f32 	%f41, %f40, %f39, 0f3E085941;
	fma.rn.f32 	%f42, %f41, %f39, 0fBEAAA9ED;
	fma.rn.f32 	%f43, %f42, %f39, 0f00000000;
	fma.rn.f32 	%f44, %f43, %f30, %f30;
	setp.ge.f32 	%p9, %f31, 0f3F19999A;
	selp.f32 	%f45, %f38, %f44, %p9;
	add.f32 	%f46, %f45, 0f3F800000;
	mul.f32 	%f47, %f46, 0f3F000000;
	mul.f32 	%f48, %f25, %f47;
	add.s64 	%rd10, %rd1, %rd8;
	st.global.f32 	[%rd10], %f48;
	add.s64 	%rd12, %rd9, %rd11;
	ld.global.f32 	%f49, [%rd12];
	add.f32 	%f50, %f49, 0f3D372713;
	mul.f32 	%f51, %f50, 0f3F4C422A;
	mul.f32 	%f52, %f49, %f49;
	mul.f32 	%f53, %f49, %f52;
	mul.f32 	%f54, %f51, %f53;
	abs.f32 	%f55, %f54;
	mul.f32 	%f56, %f55, 0f4038AA3B;
	ex2.approx.ftz.f32 	%f57, %f56;
	add.f32 	%f58, %f57, 0f3F800000;
	rcp.approx.ftz.f32 	%f59, %f58;
	fma.rn.f32 	%f60, %f59, 0fC0000000, 0f3F800000;
	setp.ge.f32 	%p10, %f55, 0f41102CB4;
	selp.f32 	%f61, 0f3F800000, %f60, %p10;
	copysign.f32 	%f62, %f54, %f61;
	mul.f32 	%f63, %f54, %f54;
	fma.rn.f32 	%f64, %f63, 0f3C80F082, 0fBD563CAE;
	fma.rn.f32 	%f65, %f64, %f63, 0f3E085941;
	fma.rn.f32 	%f66, %f65, %f63, 0fBEAAA9ED;
	fma.rn.f32 	%f67, %f66, %f63, 0f00000000;
	fma.rn.f32 	%f68, %f67, %f54, %f54;
	setp.ge.f32 	%p11, %f55, 0f3F19999A;
	selp.f32 	%f69, %f62, %f68, %p11;
	add.f32 	%f70, %f69, 0f3F800000;
	mul.f32 	%f71, %f70, 0f3F000000;
	mul.f32 	%f72, %f49, %f71;
	add.s64 	%rd13, %rd10, %rd11;
	st.global.f32 	[%rd13], %f72;
	add.s64 	%rd14, %rd12, %rd11;
	ld.global.f32 	%f73, [%rd14];
	add.f32 	%f74, %f73, 0f3D372713;
	mul.f32 	%f75, %f74, 0f3F4C422A;
	mul.f32 	%f76, %f73, %f73;
	mul.f32 	%f77, %f73, %f76;
	mul.f32 	%f78, %f75, %f77;
	abs.f32 	%f79, %f78;
	mul.f32 	%f80, %f79, 0f4038AA3B;
	ex2.approx.ftz.f32 	%f81, %f80;
	add.f32 	%f82, %f81, 0f3F800000;
	rcp.approx.ftz.f32 	%f83, %f82;
	fma.rn.f32 	%f84, %f83, 0fC0000000, 0f3F800000;
	setp.ge.f32 	%p12, %f79, 0f41102CB4;
	selp.f32 	%f85, 0f3F800000, %f84, %p12;
	copysign.f32 	%f86, %f78, %f85;
	mul.f32 	%f87, %f78, %f78;
	fma.rn.f32 	%f88, %f87, 0f3C80F082, 0fBD563CAE;
	fma.rn.f32 	%f89, %f88, %f87, 0f3E085941;
	fma.rn.f32 	%f90, %f89, %f87, 0fBEAAA9ED;
	fma.rn.f32 	%f91, %f90, %f87, 0f00000000;
	fma.rn.f32 	%f92, %f91, %f78, %f78;
	setp.ge.f32 	%p13, %f79, 0f3F19999A;
	selp.f32 	%f93, %f86, %f92, %p13;
	add.f32 	%f94, %f93, 0f3F800000;
	mul.f32 	%f95, %f94, 0f3F000000;
	mul.f32 	%f96, %f73, %f95;
	add.s64 	%rd15, %rd13, %rd11;
	st.global.f32 	[%rd15], %f96;
	add.s64 	%rd16, %rd14, %rd11;
	ld.global.f32 	%f97, [%rd16];
	add.f32 	%f98, %f97, 0f3D372713;
	mul.f32 	%f99, %f98, 0f3F4C422A;
	mul.f32 	%f100, %f97, %f97;
	mul.f32 	%f101, %f97, %f100;
	mul.f32 	%f102, %f99, %f101;
	abs.f32 	%f103, %f102;
	mul.f32 	%f104, %f103, 0f4038AA3B;
	ex2.approx.ftz.f32 	%f105, %f104;
	add.f32 	%f106, %f105, 0f3F800000;
	rcp.approx.ftz.f32 	%f107, %f106;
	fma.rn.f32 	%f108, %f107, 0fC0000000, 0f3F800000;
	setp.ge.f32 	%p14, %f103, 0f41102CB4;
	selp.f32 	%f109, 0f3F800000, %f108, %p14;
	copysign.f32 	%f110, %f102, %f109;
	mul.f32 	%f111, %f102, %f102;
	fma.rn.f32 	%f112, %f111, 0f3C80F082, 0fBD563CAE;
	fma.rn.f32 	%f113, %f112, %f111, 0f3E085941;
	fma.rn.f32 	%f114, %f113, %f111, 0fBEAAA9ED;
	fma.rn.f32 	%f115, %f114, %f111, 0f00000000;
	fma.rn.f32 	%f116, %f115, %f102, %f102;
	setp.ge.f32 	%p15, %f103, 0f3F19999A;
	selp.f32 	%f117, %f110, %f116, %p15;
	add.f32 	%f118, %f117, 0f3F800000;
	mul.f32 	%f119, %f118, 0f3F000000;
	mul.f32 	%f120, %f97, %f119;
	add.s64 	%rd17, %rd15, %rd11;
	st.global.f32 	[%rd17], %f120;
	add.s32 	%r29, %r26, %r29;
	setp.lt.s32 	%p16, %r29, %r12;
	@%p16 bra 	$L__BB0_6;
$L__BB0_7:
	ret;

}


// ===== COMPILED SASS (sm_100) =====

	.target	sm_100

	.elftype	@"ET_EXEC"


//--------------------- .note.nv.tkinfo           --------------------------
	.section	.note.nv.tkinfo,"",@"SHT_NOTE"
	.sectionflags	@"SHF_NOTE_NV_TKINFO"
	.tkinfo
        /*0018*/ 	.word	0x00000002
        /*0030*/ 	.string	""
        /*0030*/ 	.string	"ptxas"
        /*0030*/ 	.string	"Cuda compilation tools, release 13.0, V13.0.88"
        /*0030*/ 	.string	"Build cuda_13.0.r13.0/compiler.36424714_0"
        /*0030*/ 	.string	"-arch sm_100 -m 64 "



//--------------------- .note.nv.cuinfo           --------------------------
	.section	.note.nv.cuinfo,"",@"SHT_NOTE"
	.sectionflags	@"SHF_NOTE_NV_CUINFO"
        /*0018*/ 	.short	0x0002
        /*001a*/ 	.short	0x0064
        /*001c*/ 	.short	0x0082
	.zero		2


//--------------------- .nv.info                  --------------------------
	.section	.nv.info,"",@"SHT_CUDA_INFO"
	.align	4


	//----- nvinfo : EIATTR_REGCOUNT
	.align		4
        /*0000*/ 	.byte	0x04, 0x2f
        /*0002*/ 	.short	(.L_1 - .L_0)
	.align		4
.L_0:
        /*0004*/ 	.word	index@(_Z10GeluKernelIfEvPKT_PS0_i)
        /*0008*/ 	.word	0x00000019


	//----- nvinfo : EIATTR_FRAME_SIZE
	.align		4
.L_1:
        /*000c*/ 	.byte	0x04, 0x11
        /*000e*/ 	.short	(.L_3 - .L_2)
	.align		4
.L_2:
        /*0010*/ 	.word	index@(_Z10GeluKernelIfEvPKT_PS0_i)
        /*0014*/ 	.word	0x00000000


	//----- nvinfo : EIATTR_MIN_STACK_SIZE
	.align		4
.L_3:
        /*0018*/ 	.byte	0x04, 0x12
        /*001a*/ 	.short	(.L_5 - .L_4)
	.align		4
.L_4:
        /*001c*/ 	.word	index@(_Z10GeluKernelIfEvPKT_PS0_i)
        /*0020*/ 	.word	0x00000000
.L_5:


//--------------------- .nv.compat                --------------------------
	.section	.nv.compat,"",@"SHT_CUDA_COMPAT_INFO"
	.align	4
        /*0000*/ 	.byte	0x02, 0x09, 0x00, 0x00, 0x02, 0x02, 0x01, 0x00, 0x02, 0x05, 0x05, 0x00, 0x03, 0x07, 0x01, 0x01
        /*0010*/ 	.byte	0x02, 0x03, 0x00, 0x00, 0x02, 0x06, 0x01, 0x00, 0x04, 0x0b, 0x08, 0x00, 0x01, 0x00, 0x00, 0x00
        /*0020*/ 	.byte	0x00, 0x00, 0x00, 0x00


//--------------------- .nv.info._Z10GeluKernelIfEvPKT_PS0_i --------------------------
	.section	.nv.info._Z10GeluKernelIfEvPKT_PS0_i,"",@"SHT_CUDA_INFO"
	.sectionflags	@""
	.align	4


	//----- nvinfo : EIATTR_CUDA_API_VERSION
	.align		4
        /*0000*/ 	.byte	0x04, 0x37
        /*0002*/ 	.short	(.L_7 - .L_6)
.L_6:
        /*0004*/ 	.word	0x00000082


	//----- nvinfo : EIATTR_KPARAM_INFO
	.align		4
.L_7:
        /*0008*/ 	.byte	0x04, 0x17
        /*000a*/ 	.short	(.L_9 - .L_8)
.L_8:
        /*000c*/ 	.word	0x00000000
        /*0010*/ 	.short	0x0002
        /*0012*/ 	.short	0x0010
        /*0014*/ 	.byte	0x00, 0xf0, 0x11, 0x00


	//----- nvinfo : EIATTR_KPARAM_INFO
	.align		4
.L_9:
        /*0018*/ 	.byte	0x04, 0x17
        /*001a*/ 	.short	(.L_11 - .L_10)
.L_10:
        /*001c*/ 	.word	0x00000000
        /*0020*/ 	.short	0x0001
        /*0022*/ 	.short	0x0008
        /*0024*/ 	.byte	0x00, 0xf5, 0x21, 0x00


	//----- nvinfo : EIATTR_KPARAM_INFO
	.align		4
.L_11:
        /*0028*/ 	.byte	0x04, 0x17
        /*002a*/ 	.short	(.L_13 - .L_12)
.L_12:
        /*002c*/ 	.word	0x00000000
        /*0030*/ 	.short	0x0000
        /*0032*/ 	.short	0x0000
        /*0034*/ 	.byte	0x00, 0xf5, 0x21, 0x00


	//----- nvinfo : EIATTR_SPARSE_MMA_MASK
	.align		4
.L_13:
        /*0038*/ 	.byte	0x03, 0x50
        /*003a*/ 	.short	0x0000


	//----- nvinfo : EIATTR_MAXREG_COUNT
	.align		4
        /*003c*/ 	.byte	0x03, 0x1b
        /*003e*/ 	.short	0x00ff


	//----- nvinfo : EIATTR_MERCURY_ISA_VERSION
	.align		4
        /*0040*/ 	.byte	0x03, 0x5f
        /*0042*/ 	.short	0x0101


	//----- nvinfo : EIATTR_VRC_CTA_INIT_COUNT
	.align		4
        /*0044*/ 	.byte	0x02, 0x4a
	.zero		1
	.zero		1


	//----- nvinfo : EIATTR_EXIT_INSTR_OFFSETS
	.align		4
        /*0048*/ 	.byte	0x04, 0x1c
        /*004a*/ 	.short	(.L_15 - .L_14)


	//   ....[0]....
.L_14:
        /*004c*/ 	.word	0x00000090


	//   ....[1]....
        /*0050*/ 	.word	0x00000510


	//   ....[2]....
        /*0054*/ 	.word	0x00000c30


	//----- nvinfo : EIATTR_CRS_STACK_SIZE
	.align		4
.L_15:
        /*0058*/ 	.byte	0x04, 0x1e
        /*005a*/ 	.short	(.L_17 - .L_16)
.L_16:
        /*005c*/ 	.word	0x00000000


	//----- nvinfo : EIATTR_CBANK_PARAM_SIZE
	.align		4
.L_17:
        /*0060*/ 	.byte	0x03, 0x19
        /*0062*/ 	.short	0x0014


	//----- nvinfo : EIATTR_PARAM_CBANK
	.align		4
        /*0064*/ 	.byte	0x04, 0x0a
        /*0066*/ 	.short	(.L_19 - .L_18)
	.align		4
.L_18:
        /*0068*/ 	.word	index@(.nv.constant0._Z10GeluKernelIfEvPKT_PS0_i)
        /*006c*/ 	.short	0x0380
        /*006e*/ 	.short	0x0014


	//----- nvinfo : EIATTR_SW_WAR
	.align		4
.L_19:
        /*0070*/ 	.byte	0x04, 0x36
        /*0072*/ 	.short	(.L_21 - .L_20)
.L_20:
        /*0074*/ 	.word	0x00000008
.L_21:


//--------------------- .nv.callgraph             --------------------------
	.section	.nv.callgraph,"",@"SHT_CUDA_CALLGRAPH"
	.align	4
	.sectionentsize	8
	.align		4
        /*0000*/ 	.word	0x00000000
	.align		4
        /*0004*/ 	.word	0xffffffff
	.align		4
        /*0008*/ 	.word	0x00000000
	.align		4
        /*000c*/ 	.word	0xfffffffe
	.align		4
        /*0010*/ 	.word	0x00000000
	.align		4
        /*0014*/ 	.word	0xfffffffd
	.align		4
        /*0018*/ 	.word	0x00000000
	.align		4
        /*001c*/ 	.word	0xfffffffc


//--------------------- .text._Z10GeluKernelIfEvPKT_PS0_i --------------------------
	.section	.text._Z10GeluKernelIfEvPKT_PS0_i,"ax",@progbits
	.align	128
        .global         _Z10GeluKernelIfEvPKT_PS0_i
        .type           _Z10GeluKernelIfEvPKT_PS0_i,@function
        .size           _Z10GeluKernelIfEvPKT_PS0_i,(.L_x_5 - _Z10GeluKernelIfEvPKT_PS0_i)
        .other          _Z10GeluKernelIfEvPKT_PS0_i,@"STO_CUDA_ENTRY STV_DEFAULT"
_Z10GeluKernelIfEvPKT_PS0_i:
.text._Z10GeluKernelIfEvPKT_PS0_i:
[----:B------:R-:W-:Y:S01]  /*0000*/  LDC R1, c[0x0][0x37c] ;  /* 0x0000df00ff017b82 */ /* 0x000fe20000000800 */
[----:B------:R-:W0:Y:S07]  /*0010*/  S2R R7, SR_TID.X ;  /* 0x0000000000077919 */ /* 0x000e2e0000002100 */
[----:B------:R-:W0:Y:S01]  /*0020*/  S2UR UR4, SR_CTAID.X ;  /* 0x00000000000479c3 */ /* 0x000e220000002500 */
[----:B------:R-:W1:Y:S07]  /*0030*/  LDCU UR6, c[0x0][0x390] ;  /* 0x00007200ff0677ac */ /* 0x000e6e0008000800 */
[----:B------:R-:W0:Y:S01]  /*0040*/  LDC R6, c[0x0][0x360] ;  /* 0x0000d800ff067b82 */ /* 0x000e220000000800 */
[----:B------:R-:W2:Y:S01]  /*0050*/  LDCU UR5, c[0x0][0x370] ;  /* 0x00006e00ff0577ac */ /* 0x000ea20008000800 */
[----:B0-----:R-:W-:-:S02]  /*0060*/  IMAD R7, R6, UR4, R7 ;  /* 0x0000000406077c24 */ /* 0x001fc4000f8e0207 */
[----:B--2---:R-:W-:-:S03]  /*0070*/  IMAD R6, R6, UR5, RZ ;  /* 0x0000000506067c24 */ /* 0x004fc6000f8e02ff */
[----:B-1----:R-:W-:-:S13]  /*0080*/  ISETP.GE.AND P0, PT, R7, UR6, PT ;  /* 0x0000000607007c0c */ /* 0x002fda000bf06270 */
[----:B------:R-:W-:Y:S05]  /*0090*/  @P0 EXIT ;  /* 0x000000000000094d */ /* 0x000fea0003800000 */
[----:B------:R-:W0:Y:S01]  /*00a0*/  I2F.U32.RP R4, R6 ;  /* 0x0000000600047306 */ /* 0x000e220000209000 */
[----:B------:R-:W-:Y:S01]  /*00b0*/  IADD3 R0, PT, PT, R6, R7, RZ ;  /* 0x0000000706007210 */ /* 0x000fe20007ffe0ff */
[----:B------:R-:W1:Y:S01]  /*00c0*/  LDCU.64 UR4, c[0x0][0x358] ;  /* 0x00006b00ff0477ac */ /* 0x000e620008000a00 */
[----:B------:R-:W-:Y:S01]  /*00d0*/  IADD3 R9, PT, PT, RZ, -R6, RZ ;  /* 0x80000006ff097210 */ /* 0x000fe20007ffe0ff */
[----:B------:R-:W-:Y:S01]  /*00e0*/  BSSY.RECONVERGENT B0, `(.L_x_0) ;  /* 0x0000042000007945 */ /* 0x000fe20003800200 */
[C---:B------:R-:W-:Y:S02]  /*00f0*/  ISETP.GE.AND P0, PT, R0.reuse, UR6, PT ;  /* 0x0000000600007c0c */ /* 0x040fe4000bf06270 */
[----:B------:R-:W-:Y:S02]  /*0100*/  VIMNMX R5, PT, PT, R0, UR6, !PT ;  /* 0x0000000600057c48 */ /* 0x000fe4000ffe0100 */
[----:B------:R-:W-:Y:S02]  /*0110*/  SEL R8, RZ, 0x1, P0 ;  /* 0x00000001ff087807 */ /* 0x000fe40000000000 */
[----:B------:R-:W-:-:S02]  /*0120*/  ISETP.NE.U32.AND P2, PT, R6, RZ, PT ;  /* 0x000000ff0600720c */ /* 0x000fc40003f45070 */
[----:B------:R-:W-:Y:S01]  /*0130*/  IADD3 R5, PT, PT, R5, -R0, -R8 ;  /* 0x8000000005057210 */ /* 0x000fe20007ffe808 */
[----:B0-----:R-:W0:Y:S02]  /*0140*/  MUFU.RCP R4, R4 ;  /* 0x0000000400047308 */ /* 0x001e240000001000 */
[----:B0-----:R-:W-:-:S06]  /*0150*/  IADD3 R2, PT, PT, R4, 0xffffffe, RZ ;  /* 0x0ffffffe04027810 */ /* 0x001fcc0007ffe0ff */
[----:B------:R0:W2:Y:S02]  /*0160*/  F2I.FTZ.U32.TRUNC.NTZ R3, R2 ;  /* 0x0000000200037305 */ /* 0x0000a4000021f000 */
[----:B0-----:R-:W-:Y:S02]  /*0170*/  HFMA2 R2, -RZ, RZ, 0, 0 ;  /* 0x00000000ff027431 */ /* 0x001fe400000001ff */
[----:B--2---:R-:W-:-:S04]  /*0180*/  IMAD R9, R9, R3, RZ ;  /* 0x0000000309097224 */ /* 0x004fc800078e02ff */
[----:B------:R-:W-:Y:S02]  /*0190*/  IMAD.HI.U32 R4, R3, R9, R2 ;  /* 0x0000000903047227 */ /* 0x000fe400078e0002 */
[----:B------:R-:W0:Y:S04]  /*01a0*/  LDC.64 R2, c[0x0][0x388] ;  /* 0x0000e200ff027b82 */ /* 0x000e280000000a00 */
[----:B------:R-:W-:-:S05]  /*01b0*/  IMAD.HI.U32 R9, R4, R5, RZ ;  /* 0x0000000504097227 */ /* 0x000fca00078e00ff */
[----:B------:R-:W-:-:S05]  /*01c0*/  IADD3 R0, PT, PT, -R9, RZ, RZ ;  /* 0x000000ff09007210 */ /* 0x000fca0007ffe1ff */
[----:B------:R-:W-:-:S05]  /*01d0*/  IMAD R5, R6, R0, R5 ;  /* 0x0000000006057224 */ /* 0x000fca00078e0205 */
[----:B------:R-:W-:-:S13]  /*01e0*/  ISETP.GE.U32.AND P0, PT, R5, R6, PT ;  /* 0x000000060500720c */ /* 0x000fda0003f06070 */
[----:B------:R-:W-:Y:S02]  /*01f0*/  @P0 IADD3 R5, PT, PT, -R6, R5, RZ ;  /* 0x0000000506050210 */ /* 0x000fe40007ffe1ff */
[----:B------:R-:W-:Y:S02]  /*0200*/  @P0 IADD3 R9, PT, PT, R9, 0x1, RZ ;  /* 0x0000000109090810 */ /* 0x000fe40007ffe0ff */
[----:B------:R-:W-:Y:S02]  /*0210*/  ISETP.GE.U32.AND P1, PT, R5, R6, PT ;  /* 0x000000060500720c */ /* 0x000fe40003f26070 */
[----:B------:R-:W2:Y:S11]  /*0220*/  LDC.64 R4, c[0x0][0x380] ;  /* 0x0000e000ff047b82 */ /* 0x000eb60000000a00 */
[----:B------:R-:W-:-:S02]  /*0230*/  @P1 IADD3 R9, PT, PT, R9, 0x1, RZ ;  /* 0x0000000109091810 */ /* 0x000fc40007ffe0ff */
[----:B------:R-:W-:-:S04]  /*0240*/  @!P2 LOP3.LUT R9, RZ, R6, RZ, 0x33, !PT ;  /* 0x00000006ff09a212 */ /* 0x000fc800078e33ff */
[----:B------:R-:W-:-:S04]  /*0250*/  IADD3 R0, PT, PT, R8, R9, RZ ;  /* 0x0000000908007210 */ /* 0x000fc80007ffe0ff */
[C---:B------:R-:W-:Y:S02]  /*0260*/  LOP3.LUT R8, R0.reuse, 0x3, RZ, 0xc0, !PT ;  /* 0x0000000300087812 */ /* 0x040fe400078ec0ff */
[----:B------:R-:W-:Y:S02]  /*0270*/  ISETP.GE.U32.AND P0, PT, R0, 0x3, PT ;  /* 0x000000030000780c */ /* 0x000fe40003f06070 */
[----:B------:R-:W-:-:S13]  /*0280*/  ISETP.NE.AND P1, PT, R8, 0x3, PT ;  /* 0x000000030800780c */ /* 0x000fda0003f25270 */
[----:B01----:R-:W-:Y:S05]  /*0290*/  @!P1 BRA `(.L_x_1) ;  /* 0x0000000000989947 */ /* 0x003fea0003800000 */
[----:B------:R-:W0:Y:S01]  /*02a0*/  LDC.64 R8, c[0x0][0x380] ;  /* 0x0000e000ff087b82 */ /* 0x000e220000000a00 */
[----:B------:R-:W-:-:S04]  /*02b0*/  IADD3 R0, PT, PT, R0, 0x1, RZ ;  /* 0x0000000100007810 */ /* 0x000fc80007ffe0ff */
[----:B------:R-:W-:-:S03]  /*02c0*/  LOP3.LUT R0, R0, 0x3, RZ, 0xc0, !PT ;  /* 0x0000000300007812 */ /* 0x000fc600078ec0ff */
[----:B------:R-:W1:Y:S01]  /*02d0*/  LDC.64 R10, c[0x0][0x388] ;  /* 0x0000e200ff0a7b82 */ /* 0x000e620000000a00 */
[----:B------:R-:W-:-:S07]  /*02e0*/  IADD3 R12, PT, PT, -R0, RZ, RZ ;  /* 0x000000ff000c7210 */ /* 0x000fce0007ffe1ff */
.L_x_2:
[----:B0--3--:R-:W-:-:S05]  /*02f0*/  IMAD.WIDE R14, R7, 0x4, R8 ;  /* 0x00000004070e7825 */ /* 0x009fca00078e0208 */
[----:B------:R-:W3:Y:S01]  /*0300*/  LDG.E R13, desc[UR4][R14.64] ;  /* 0x000000040e0d7981 */ /* 0x000ee2000c1e1900 */
[----:B------:R-:W-:Y:S01]  /*0310*/  MOV R18, 0x3c80f082 ;  /* 0x3c80f08200127802 */ /* 0x000fe20000000f00 */
[----:B------:R-:W-:Y:S01]  /*0320*/  HFMA2 R19, -RZ, RZ, 1.875, 0 ;  /* 0x3f800000ff137431 */ /* 0x000fe200000001ff */
[----:B------:R-:W-:Y:S01]  /*0330*/  IADD3 R12, PT, PT, R12, 0x1, RZ ;  /* 0x000000010c0c7810 */ /* 0x000fe20007ffe0ff */
[C---:B---3--:R-:W-:Y:S01]  /*0340*/  FADD R0, R13.reuse, 0.044714998453855514526 ;  /* 0x3d3727130d007421 */ /* 0x048fe20000000000 */
[----:B------:R-:W-:-:S03]  /*0350*/  FMUL R16, R13, R13 ;  /* 0x0000000d0d107220 */ /* 0x000fc60000400000 */
[----:B------:R-:W-:Y:S01]  /*0360*/  FMUL R0, R0, 0.79788458347320556641 ;  /* 0x3f4c422a00007820 */ /* 0x000fe20000400000 */
[----:B------:R-:W-:-:S04]  /*0370*/  FMUL R17, R13, R16 ;  /* 0x000000100d117220 */ /* 0x000fc80000400000 */
[----:B------:R-:W-:-:S04]  /*0380*/  FMUL R17, R0, R17 ;  /* 0x0000001100117220 */ /* 0x000fc80000400000 */
[C---:B------:R-:W-:Y:S01]  /*0390*/  FMUL R0, |R17|.reuse, 2.8853900432586669922 ;  /* 0x4038aa3b11007820 */ /* 0x040fe20000400200 */
[C---:B------:R-:W-:Y:S01]  /*03a0*/  FMUL R15, R17.reuse, R17 ;  /* 0x00000011110f7220 */ /* 0x040fe20000400000 */
[C---:B------:R-:W-:Y:S02]  /*03b0*/  FSETP.GE.AND P2, PT, |R17|.reuse, 0.60000002384185791016, PT ;  /* 0x3f19999a1100780b */ /* 0x040fe40003f46200 */
[----:B------:R-:W-:Y:S01]  /*03c0*/  FSETP.GE.AND P1, PT, |R17|, 9.010913848876953125, PT ;  /* 0x41102cb41100780b */ /* 0x000fe20003f26200 */
[C---:B------:R-:W-:Y:S01]  /*03d0*/  FFMA R18, R15.reuse, R18, -0.052303962409496307373 ;  /* 0xbd563cae0f127423 */ /* 0x040fe20000000012 */
[----:B------:R-:W0:Y:S03]  /*03e0*/  MUFU.EX2 R0, R0 ;  /* 0x0000000000007308 */ /* 0x000e260000000800 */
[----:B------:R-:W-:Y:S01]  /*03f0*/  FFMA R18, R15, R18, 0.1331529766321182251 ;  /* 0x3e0859410f127423 */ /* 0x000fe20000000012 */
[----:B0-----:R-:W-:-:S03]  /*0400*/  FADD R16, R0, 1 ;  /* 0x3f80000000107421 */ /* 0x001fc60000000000 */
[----:B------:R-:W-:-:S04]  /*0410*/  FFMA R0, R15, R18, -0.33332768082618713379 ;  /* 0xbeaaa9ed0f007423 */ /* 0x000fc80000000012 */
[----:B------:R-:W-:Y:S01]  /*0420*/  FFMA R0, R15, R0, RZ ;  /* 0x000000000f007223 */ /* 0x000fe200000000ff */
[----:B------:R-:W0:Y:S02]  /*0430*/  MUFU.RCP R16, R16 ;  /* 0x0000001000107308 */ /* 0x000e240000001000 */
[----:B0-----:R-:W-:-:S05]  /*0440*/  FFMA R14, R16, -2, R19 ;  /* 0xc0000000100e7823 */ /* 0x001fca0000000013 */
[----:B------:R-:W-:Y:S02]  /*0450*/  FSEL R14, R14, 1, !P1 ;  /* 0x3f8000000e0e7808 */ /* 0x000fe40004800000 */
[----:B------:R-:W-:Y:S02]  /*0460*/  ISETP.NE.AND P1, PT, R12, RZ, PT ;  /* 0x000000ff0c00720c */ /* 0x000fe40003f25270 */
[--C-:B------:R-:W-:Y:S01]  /*0470*/  LOP3.LUT R14, R14, 0x80000000, R17.reuse, 0xb8, !PT ;  /* 0x800000000e0e7812 */ /* 0x100fe200078eb811 */
[----:B------:R-:W-:-:S04]  /*0480*/  @!P2 FFMA R14, R17, R0, R17 ;  /* 0x00000000110ea223 */ /* 0x000fc80000000011 */
[----:B------:R-:W-:-:S04]  /*0490*/  FADD R14, R14, 1 ;  /* 0x3f8000000e0e7421 */ /* 0x000fc80000000000 */
[----:B------:R-:W-:Y:S01]  /*04a0*/  FMUL R0, R14, 0.5 ;  /* 0x3f0000000e007820 */ /* 0x000fe20000400000 */
[----:B-1----:R-:W-:Y:S01]  /*04b0*/  IMAD.WIDE R14, R7, 0x4, R10 ;  /* 0x00000004070e7825 */ /* 0x002fe200078e020a */
[----:B------:R-:W-:-:S03]  /*04c0*/  IADD3 R7, PT, PT, R6, R7, RZ ;  /* 0x0000000706077210 */ /* 0x000fc60007ffe0ff */
[----:B------:R-:W-:-:S05]  /*04d0*/  FMUL R13, R13, R0 ;  /* 0x000000000d0d7220 */ /* 0x000fca0000400000 */
[----:B------:R3:W-:Y:S01]  /*04e0*/  STG.E desc[UR4][R14.64], R13 ;  /* 0x0000000d0e007986 */ /* 0x0007e2000c101904 */
[----:B------:R-:W-:Y:S05]  /*04f0*/  @P1 BRA `(.L_x_2) ;  /* 0xfffffffc007c1947 */ /* 0x000fea000383ffff */
.L_x_1:
[----:B------:R-:W-:Y:S05]  /*0500*/  BSYNC.RECONVERGENT B0 ;  /* 0x0000000000007941 */ /* 0x000fea0003800200 */
.L_x_0:
[----:B------:R-:W-:Y:S05]  /*0510*/  @!P0 EXIT ;  /* 0x000000000000894d */ /* 0x000fea0003800000 */
.L_x_3:
[----:B0-2---:R-:W-:-:S05]  /*0520*/  IMAD.WIDE R8, R7, 0x4, R4 ;  /* 0x0000000407087825 */ /* 0x005fca00078e0204 */
[----:B------:R0:W2:Y:S01]  /*0530*/  LDG.E R12, desc[UR4][R8.64] ;  /* 0x00000004080c7981 */ /* 0x0000a2000c1e1900 */
[----:B------:R-:W-:Y:S01]  /*0540*/  MOV R10, 0x3c80f082 ;  /* 0x3c80f082000a7802 */ /* 0x000fe20000000f00 */
[----:B0-----:R-:W-:-:S04]  /*0550*/  IMAD.WIDE R8, R6, 0x4, R8 ;  /* 0x0000000406087825 */ /* 0x001fc800078e0208 */
[C---:B--2---:R-:W-:Y:S01]  /*0560*/  FADD R0, R12.reuse, 0.044714998453855514526 ;  /* 0x3d3727130c007421 */ /* 0x044fe20000000000 */
[----:B------:R-:W-:-:S03]  /*0570*/  FMUL R11, R12, R12 ;  /* 0x0000000c0c0b7220 */ /* 0x000fc60000400000 */
[----:B------:R-:W-:Y:S01]  /*0580*/  FMUL R0, R0, 0.79788458347320556641 ;  /* 0x3f4c422a00007820 */ /* 0x000fe20000400000 */
[----:B------:R-:W-:-:S04]  /*0590*/  FMUL R11, R12, R11 ;  /* 0x0000000b0c0b7220 */ /* 0x000fc80000400000 */
[----:B---3--:R-:W-:Y:S01]  /*05a0*/  FMUL R13, R0, R11 ;  /* 0x0000000b000d7220 */ /* 0x008fe20000400000 */
[----:B------:R-:W-:-:S03]  /*05b0*/  HFMA2 R11, -RZ, RZ, 1.875, 0 ;  /* 0x3f800000ff0b7431 */ /* 0x000fc600000001ff */
        /* <DEDUP_REMOVED lines=12> */
[----:B------:R-:W-:Y:S01]  /*0680*/  FSEL R16, R15, 1, !P0 ;  /* 0x3f8000000f107808 */ /* 0x000fe20004000000 */
[----:B------:R-:W-:-:S03]  /*0690*/  IMAD.WIDE R14, R7, 0x4, R2 ;  /* 0x00000004070e7825 */ /* 0x000fc600078e0202 */
[--C-:B------:R-:W-:Y:S01]  /*06a0*/  LOP3.LUT R16, R16, 0x80000000, R13.reuse, 0xb8, !PT ;  /* 0x8000000010107812 */ /* 0x100fe200078eb80d */
[----:B------:R-:W-:-:S04]  /*06b0*/  @!P1 FFMA R16, R13, R0, R13 ;  /* 0x000000000d109223 */ /* 0x000fc8000000000d */
[----:B------:R-:W-:-:S04]  /*06c0*/  FADD R16, R16, 1 ;  /* 0x3f80000010107421 */ /* 0x000fc80000000000 */
[----:B------:R-:W-:-:S04]  /*06d0*/  FMUL R13, R16, 0.5 ;  /* 0x3f000000100d7820 */ /* 0x000fc80000400000 */
[----:B------:R-:W-:-:S05]  /*06e0*/  FMUL R13, R12, R13 ;  /* 0x0000000d0c0d7220 */ /* 0x000fca0000400000 */
[----:B------:R0:W-:Y:S04]  /*06f0*/  STG.E desc[UR4][R14.64], R13 ;  /* 0x0000000d0e007986 */ /* 0x0001e8000c101904 */
[----:B------:R1:W2:Y:S01]  /*0700*/  LDG.E R12, desc[UR4][R8.64] ;  /* 0x00000004080c7981 */ /* 0x0002a2000c1e1900 */
[----:B0-----:R-:W-:-:S04]  /*0710*/  IMAD.WIDE R14, R6, 0x4, R14 ;  /* 0x00000004060e7825 */ /* 0x001fc800078e020e */
[----:B-1----:R-:W-:-:S04]  /*0720*/  IMAD.WIDE R8, R6, 0x4, R8 ;  /* 0x0000000406087825 */ /* 0x002fc800078e0208 */
[C---:B--2---:R-:W-:Y:S01]  /*0730*/  FADD R0, R12.reuse, 0.044714998453855514526 ;  /* 0x3d3727130c007421 */ /* 0x044fe20000000000 */
[----:B------:R-:W-:-:S03]  /*0740*/  FMUL R17, R12, R12 ;  /* 0x0000000c0c117220 */ /* 0x000fc60000400000 */
[----:B------:R-:W-:Y:S01]  /*0750*/  FMUL R0, R0, 0.79788458347320556641 ;  /* 0x3f4c422a00007820 */ /* 0x000fe20000400000 */
[----:B------:R-:W-:-:S04]  /*0760*/  FMUL R17, R12, R17 ;  /* 0x000000110c117220 */ /* 0x000fc80000400000 */
[----:B------:R-:W-:-:S04]  /*0770*/  FMUL R17, R0, R17 ;  /* 0x0000001100117220 */ /* 0x000fc80000400000 */
[C---:B------:R-:W-:Y:S01]  /*0780*/  FMUL R16, |R17|.reuse, 2.8853900432586669922 ;  /* 0x4038aa3b11107820 */ /* 0x040fe20000400200 */
[C---:B------:R-:W-:Y:S01]  /*0790*/  FMUL R13, R17.reuse, R17 ;  /* 0x00000011110d7220 */ /* 0x040fe20000400000 */
[C---:B------:R-:W-:Y:S02]  /*07a0*/  FSETP.GE.AND P0, PT, |R17|.reuse, 9.010913848876953125, PT ;  /* 0x41102cb41100780b */ /* 0x040fe40003f06200 */
[----:B------:R-:W-:Y:S01]  /*07b0*/  FSETP.GE.AND P1, PT, |R17|, 0.60000002384185791016, PT ;  /* 0x3f19999a1100780b */ /* 0x000fe20003f26200 */
[C---:B------:R-:W-:Y:S01]  /*07c0*/  FFMA R20, R13.reuse, R10, -0.052303962409496307373 ;  /* 0xbd563cae0d147423 */ /* 0x040fe2000000000a */
[----:B------:R-:W0:Y:S03]  /*07d0*/  MUFU.EX2 R16, R16 ;  /* 0x0000001000107308 */ /* 0x000e260000000800 */
[----:B------:R-:W-:Y:S01]  /*07e0*/  FFMA R22, R13, R20, 0.1331529766321182251 ;  /* 0x3e0859410d167423 */ /* 0x000fe20000000014 */
[----:B0-----:R-:W-:-:S06]  /*07f0*/  FADD R18, R16, 1 ;  /* 0x3f80000010127421 */ /* 0x001fcc0000000000 */
[----:B------:R-:W0:Y:S02]  /*0800*/  MUFU.RCP R18, R18 ;  /* 0x0000001200127308 */ /* 0x000e240000001000 */
[----:B0-----:R-:W-:-:S05]  /*0810*/  FFMA R0, R18, -2, R11 ;  /* 0xc000000012007823 */ /* 0x001fca000000000b */
[----:B------:R-:W-:Y:S01]  /*0820*/  FSEL R20, R0, 1, !P0 ;  /* 0x3f80000000147808 */ /* 0x000fe20004000000 */
[----:B------:R-:W-:-:S03]  /*0830*/  FFMA R0, R13, R22, -0.33332768082618713379 ;  /* 0xbeaaa9ed0d007423 */ /* 0x000fc60000000016 */
[----:B------:R-:W-:Y:S01]  /*0840*/  LOP3.LUT R20, R20, 0x80000000, R17, 0xb8, !PT ;  /* 0x8000000014147812 */ /* 0x000fe200078eb811 */
[----:B------:R-:W-:-:S04]  /*0850*/  FFMA R0, R13, R0, RZ ;  /* 0x000000000d007223 */ /* 0x000fc800000000ff */
        /* <DEDUP_REMOVED lines=32> */
[----:B------:R-:W2:Y:S01]  /*0a60*/  LDG.E R8, desc[UR4][R8.64] ;  /* 0x0000000408087981 */ /* 0x000ea2000c1e1900 */
[C---:B------:R-:W-:Y:S01]  /*0a70*/  LEA R7, R6.reuse, R7, 0x2 ;  /* 0x0000000706077211 */ /* 0x040fe200078e10ff */
[----:B0-----:R-:W-:-:S04]  /*0a80*/  IMAD.WIDE R14, R6, 0x4, R14 ;  /* 0x00000004060e7825 */ /* 0x001fc800078e020e */
[C---:B--2---:R-:W-:Y:S01]  /*0a90*/  FADD R0, R8.reuse, 0.044714998453855514526 ;  /* 0x3d37271308007421 */ /* 0x044fe20000000000 */
        /* <DEDUP_REMOVED lines=10> */
[----:B------:R-:W-:-:S04]  /*0b40*/  FFMA R0, R13, R10, 0.1331529766321182251 ;  /* 0x3e0859410d007423 */ /* 0x000fc8000000000a */
[----:B------:R-:W-:-:S04]  /*0b50*/  FFMA R0, R13, R0, -0.33332768082618713379 ;  /* 0xbeaaa9ed0d007423 */ /* 0x000fc80000000000 */
[----:B------:R-:W-:Y:S01]  /*0b60*/  FFMA R0, R13, R0, RZ ;  /* 0x000000000d007223 */ /* 0x000fe200000000ff */
[----:B0-----:R-:W-:-:S06]  /*0b70*/  FADD R16, R12, 1 ;  /* 0x3f8000000c107421 */ /* 0x001fcc0000000000 */
[----:B------:R-:W0:Y:S02]  /*0b80*/  MUFU.RCP R16, R16 ;  /* 0x0000001000107308 */ /* 0x000e240000001000 */
[----:B0-----:R-:W-:-:S05]  /*0b90*/  FFMA R11, R16, -2, R11 ;  /* 0xc0000000100b7823 */ /* 0x001fca000000000b */
[----:B------:R-:W-:Y:S02]  /*0ba0*/  FSEL R10, R11, 1, !P0 ;  /* 0x3f8000000b0a7808 */ /* 0x000fe40004000000 */
[----:B------:R-:W-:Y:S02]  /*0bb0*/  ISETP.GE.AND P0, PT, R7, UR6, PT ;  /* 0x0000000607007c0c */ /* 0x000fe4000bf06270 */
[--C-:B------:R-:W-:Y:S01]  /*0bc0*/  LOP3.LUT R10, R10, 0x80000000, R17.reuse, 0xb8, !PT ;  /* 0x800000000a0a7812 */ /* 0x100fe200078eb811 */
[----:B------:R-:W-:-:S04]  /*0bd0*/  @!P1 FFMA R10, R17, R0, R17 ;  /* 0x00000000110a9223 */ /* 0x000fc80000000011 */
[----:B------:R-:W-:-:S04]  /*0be0*/  FADD R10, R10, 1 ;  /* 0x3f8000000a0a7421 */ /* 0x000fc80000000000 */
[----:B------:R-:W-:-:S04]  /*0bf0*/  FMUL R9, R10, 0.5 ;  /* 0x3f0000000a097820 */ /* 0x000fc80000400000 */
[----:B------:R-:W-:-:S05]  /*0c00*/  FMUL R9, R8, R9 ;  /* 0x0000000908097220 */ /* 0x000fca0000400000 */
[----:B------:R0:W-:Y:S01]  /*0c10*/  STG.E desc[UR4][R14.64], R9 ;  /* 0x000000090e007986 */ /* 0x0001e2000c101904 */
[----:B------:R-:W-:Y:S05]  /*0c20*/  @!P0 BRA `(.L_x_3) ;  /* 0xfffffff8003c8947 */ /* 0x000fea000383ffff */
[----:B------:R-:W-:Y:S05]  /*0c30*/  EXIT ;  /* 0x000000000000794d */ /* 0x000fea0003800000 */
.L_x_4:
[----:B------:R-:W-:-:S00]  /*0c40*/  BRA `(.L_x_4) ;  /* 0xfffffffc00fc7947 */ /* 0x000fc0000383ffff */
[----:B------:R-:W-:-:S00]  /*0c50*/  NOP ;  /* 0x0000000000007918 */ /* 0x000fc00000000000 */
        /* <DEDUP_REMOVED lines=10> */
.L_x_5:


//--------------------- .nv.shared.reserved.0     --------------------------
	.section	.nv.shared.reserved.0,"aw",@nobits
	.weak		__nv_reservedSMEM_offset_0_alias
	.size		__nv_reservedSMEM_offset_0_alias, 0, 64
	.other		__nv_reservedSMEM_offset_0_alias,@"STO_CUDA_RESERVED_SHARED STV_DEFAULT"
__nv_reservedSMEM_offset_0_alias:
	.zero		0
	.zero		64


//--------------------- .nv.constant0._Z10GeluKernelIfEvPKT_PS0_i --------------------------
	.section	.nv.constant0._Z10GeluKernelIfEvPKT_PS0_i,"a",@progbits
	.sectionflags	@""
	.align	4
.nv.constant0._Z10GeluKernelIfEvPKT_PS0_i:
	.zero		916


//--------------------- SYMBOLS --------------------------

	.type		.nv.reservedSmem.offset0,@object
	.size		.nv.reservedSmem.offset0,0x4
